	.headerflags	@"EF_CUDA_TEXMODE_UNIFIED EF_CUDA_64BIT_ADDRESS EF_CUDA_ACCELERATORS EF_CUDA_SM90 EF_CUDA_VIRTUAL_SM(EF_CUDA_SM90)"
	.elftype	@"ET_EXEC"


//--------------------- .nv.info                  --------------------------
	.section	.nv.info,"",@"SHT_CUDA_INFO"
	.align	4


	//----- nvinfo : EIATTR_REGCOUNT
	.align		4
        /*0000*/ 	.byte	0x04, 0x2f
        /*0002*/ 	.short	(.L_3 - .L_2)
	.align		4
.L_2:
        /*0004*/ 	.word	index@(triton_poi_fused__native_batch_norm_legit_no_training_convolution_relu_77)
        /*0008*/ 	.word	0x00000016


	//----- nvinfo : EIATTR_MIN_STACK_SIZE
	.align		4
.L_3:
        /*000c*/ 	.byte	0x04, 0x12
        /*000e*/ 	.short	(.L_5 - .L_4)
	.align		4
.L_4:
        /*0010*/ 	.word	index@(triton_poi_fused__native_batch_norm_legit_no_training_convolution_relu_77)
        /*0014*/ 	.word	0x00000000


	//----- nvinfo : EIATTR_FRAME_SIZE
	.align		4
.L_5:
        /*0018*/ 	.byte	0x04, 0x11
        /*001a*/ 	.short	(.L_7 - .L_6)
	.align		4
.L_6:
        /*001c*/ 	.word	index@(triton_poi_fused__native_batch_norm_legit_no_training_convolution_relu_77)
        /*0020*/ 	.word	0x00000000


	//----- nvinfo : EIATTR_MIN_STACK_SIZE
	.align		4
.L_7:
        /*0024*/ 	.byte	0x04, 0x12
        /*0026*/ 	.short	(.L_9 - .L_8)
	.align		4
.L_8:
        /*0028*/ 	.word	index@(triton_poi_fused__native_batch_norm_legit_no_training_convolution_relu_77)
        /*002c*/ 	.word	0x00000000
.L_9:


//--------------------- .nv.info.triton_poi_fused__native_batch_norm_legit_no_training_convolution_relu_77 --------------------------
	.section	.nv.info.triton_poi_fused__native_batch_norm_legit_no_training_convolution_relu_77,"",@"SHT_CUDA_INFO"
	.sectionflags	@""
	.align	4


	//----- nvinfo : EIATTR_CUDA_API_VERSION
	.align		4
        /*0000*/ 	.byte	0x04, 0x37
        /*0002*/ 	.short	(.L_11 - .L_10)
.L_10:
        /*0004*/ 	.word	0x0000007c


	//----- nvinfo : EIATTR_KPARAM_INFO
	.align		4
.L_11:
        /*0008*/ 	.byte	0x04, 0x17
        /*000a*/ 	.short	(.L_13 - .L_12)
.L_12:
        /*000c*/ 	.word	0x00000000
        /*0010*/ 	.short	0x0007
        /*0012*/ 	.short	0x0038
        /*0014*/ 	.byte	0x00, 0xf0, 0x11, 0x00


	//----- nvinfo : EIATTR_KPARAM_INFO
	.align		4
.L_13:
        /*0018*/ 	.byte	0x04, 0x17
        /*001a*/ 	.short	(.L_15 - .L_14)
.L_14:
        /*001c*/ 	.word	0x00000000
        /*0020*/ 	.short	0x0006
        /*0022*/ 	.short	0x0030
        /*0024*/ 	.byte	0x00, 0xf4, 0x21, 0x00


	//----- nvinfo : EIATTR_KPARAM_INFO
	.align		4
.L_15:
        /*0028*/ 	.byte	0x04, 0x17
        /*002a*/ 	.short	(.L_17 - .L_16)
.L_16:
        /*002c*/ 	.word	0x00000000
        /*0030*/ 	.short	0x0005
        /*0032*/ 	.short	0x0028
        /*0034*/ 	.byte	0x00, 0xf4, 0x21, 0x00


	//----- nvinfo : EIATTR_KPARAM_INFO
	.align		4
.L_17:
        /*0038*/ 	.byte	0x04, 0x17
        /*003a*/ 	.short	(.L_19 - .L_18)
.L_18:
        /*003c*/ 	.word	0x00000000
        /*0040*/ 	.short	0x0004
        /*0042*/ 	.short	0x0020
        /*0044*/ 	.byte	0x00, 0xf4, 0x21, 0x00


	//----- nvinfo : EIATTR_KPARAM_INFO
	.align		4
.L_19:
        /*0048*/ 	.byte	0x04, 0x17
        /*004a*/ 	.short	(.L_21 - .L_20)
.L_20:
        /*004c*/ 	.word	0x00000000
        /*0050*/ 	.short	0x0003
        /*0052*/ 	.short	0x0018
        /*0054*/ 	.byte	0x00, 0xf4, 0x21, 0x00


	//----- nvinfo : EIATTR_KPARAM_INFO
	.align		4
.L_21:
        /*0058*/ 	.byte	0x04, 0x17
        /*005a*/ 	.short	(.L_23 - .L_22)
.L_22:
        /*005c*/ 	.word	0x00000000
        /*0060*/ 	.short	0x0002
        /*0062*/ 	.short	0x0010
        /*0064*/ 	.byte	0x00, 0xf4, 0x21, 0x00


	//----- nvinfo : EIATTR_KPARAM_INFO
	.align		4
.L_23:
        /*0068*/ 	.byte	0x04, 0x17
        /*006a*/ 	.short	(.L_25 - .L_24)
.L_24:
        /*006c*/ 	.word	0x00000000
        /*0070*/ 	.short	0x0001
        /*0072*/ 	.short	0x0008
        /*0074*/ 	.byte	0x00, 0xf4, 0x21, 0x00


	//----- nvinfo : EIATTR_KPARAM_INFO
	.align		4
.L_25:
        /*0078*/ 	.byte	0x04, 0x17
        /*007a*/ 	.short	(.L_27 - .L_26)
.L_26:
        /*007c*/ 	.word	0x00000000
        /*0080*/ 	.short	0x0000
        /*0082*/ 	.short	0x0000
        /*0084*/ 	.byte	0x00, 0xf4, 0x21, 0x00


	//----- nvinfo : EIATTR_SPARSE_MMA_MASK
	.align		4
.L_27:
        /*0088*/ 	.byte	0x03, 0x50
        /*008a*/ 	.short	0x0000


	//----- nvinfo : EIATTR_MAXREG_COUNT
	.align		4
        /*008c*/ 	.byte	0x03, 0x1b
        /*008e*/ 	.short	0x00ff


	//----- nvinfo : EIATTR_EXIT_INSTR_OFFSETS
	.align		4
        /*0090*/ 	.byte	0x04, 0x1c
        /*0092*/ 	.short	(.L_29 - .L_28)


	//   ....[0]....
.L_28:
        /*0094*/ 	.word	0x000003c0


	//----- nvinfo : EIATTR_REQNTID
	.align		4
.L_29:
        /*0098*/ 	.byte	0x04, 0x10
        /*009a*/ 	.short	(.L_31 - .L_30)
.L_30:
        /*009c*/ 	.word	0x00000080
        /*00a0*/ 	.word	0x00000001
        /*00a4*/ 	.word	0x00000001


	//----- nvinfo : EIATTR_CBANK_PARAM_SIZE
	.align		4
.L_31:
        /*00a8*/ 	.byte	0x03, 0x19
        /*00aa*/ 	.short	0x003c


	//----- nvinfo : EIATTR_PARAM_CBANK
	.align		4
        /*00ac*/ 	.byte	0x04, 0x0a
        /*00ae*/ 	.short	(.L_33 - .L_32)
	.align		4
.L_32:
        /*00b0*/ 	.word	index@(.nv.constant0.triton_poi_fused__native_batch_norm_legit_no_training_convolution_relu_77)
        /*00b4*/ 	.short	0x0210
        /*00b6*/ 	.short	0x003c


	//----- nvinfo : EIATTR_SW_WAR
	.align		4
.L_33:
        /*00b8*/ 	.byte	0x04, 0x36
        /*00ba*/ 	.short	(.L_35 - .L_34)
.L_34:
        /*00bc*/ 	.word	0x00000008
.L_35:


//--------------------- .nv.callgraph             --------------------------
	.section	.nv.callgraph,"",@"SHT_CUDA_CALLGRAPH"
	.align	4
	.sectionentsize	8
	.align		4
        /*0000*/ 	.word	0x00000000
	.align		4
        /*0004*/ 	.word	0xffffffff
	.align		4
        /*0008*/ 	.word	0x00000000
	.align		4
        /*000c*/ 	.word	0xfffffffe
	.align		4
        /*0010*/ 	.word	0x00000000
	.align		4
        /*0014*/ 	.word	0xfffffffd
	.align		4
        /*0018*/ 	.word	0x00000000
	.align		4
        /*001c*/ 	.word	0xfffffffc


//--------------------- .nv.constant4             --------------------------
	.section	.nv.constant4,"a",@progbits
	.align	8
	.align		8
.nv.constant4:
        /*0000*/ 	.dword	_$_str
	.align		8
        /*0008*/ 	.dword	_$_str_$_2


//--------------------- .text.triton_poi_fused__native_batch_norm_legit_no_training_convolution_relu_77 --------------------------
	.section	.text.triton_poi_fused__native_batch_norm_legit_no_training_convolution_relu_77,"ax",@progbits
	.align	128
        .global         triton_poi_fused__native_batch_norm_legit_no_training_convolution_relu_77
        .type           triton_poi_fused__native_batch_norm_legit_no_training_convolution_relu_77,@function
        .size           triton_poi_fused__native_batch_norm_legit_no_training_convolution_relu_77,(.L_x_1 - triton_poi_fused__native_batch_norm_legit_no_training_convolution_relu_77)
        .other          triton_poi_fused__native_batch_norm_legit_no_training_convolution_relu_77,@"STO_CUDA_ENTRY STV_DEFAULT"
triton_poi_fused__native_batch_norm_legit_no_training_convolution_relu_77:
.text.triton_poi_fused__native_batch_norm_legit_no_training_convolution_relu_77:
[----:B------:R-:W-:Y:S01]  /*0000*/  LDC R1, c[0x0][0x28] ;  /* 0x00000a00ff017b82 */ /* 0x000fe20000000800 */
[----:B------:R-:W1:Y:S07]  /*0010*/  S2R R0, SR_TID.X ;  /* 0x0000000000007919 */ /* 0x000e6e0000002100 */
[----:B------:R-:W2:Y:S01]  /*0020*/  LDC.64 R14, c[0x0][0x228] ;  /* 0x00008a00ff0e7b82 */ /* 0x000ea20000000a00 */
[----:B------:R-:W-:Y:S01]  /*0030*/  ULDC.64 UR4, c[0x0][0x208] ;  /* 0x0000820000047ab9 */ /* 0x000fe20000000a00 */
[----:B------:R-:W3:Y:S06]  /*0040*/  S2R R5, SR_CTAID.X ;  /* 0x0000000000057919 */ /* 0x000eec0000002500 */
[----:B------:R-:W4:Y:S08]  /*0050*/  LDC.64 R10, c[0x0][0x218] ;  /* 0x00008600ff0a7b82 */ /* 0x000f300000000a00 */
[----:B------:R-:W5:Y:S08]  /*0060*/  LDC.64 R12, c[0x0][0x220] ;  /* 0x00008800ff0c7b82 */ /* 0x000f700000000a00 */
[----:B------:R-:W4:Y:S01]  /*0070*/  LDC.64 R16, c[0x0][0x230] ;  /* 0x00008c00ff107b82 */ /* 0x000f220000000a00 */
[----:B-1----:R-:W-:-:S02]  /*0080*/  SHF.L.U32 R0, R0, 0x1, RZ ;  /* 0x0000000100007819 */ /* 0x002fc400000006ff */
[----:B---3--:R-:W-:Y:S02]  /*0090*/  SHF.R.S32.HI R3, RZ, 0x17, R5 ;  /* 0x00000017ff037819 */ /* 0x008fe40000011405 */
[----:B------:R-:W-:Y:S02]  /*00a0*/  LOP3.LUT R0, R0, 0xfe, RZ, 0xc0, !PT ;  /* 0x000000fe00007812 */ /* 0x000fe400078ec0ff */
[----:B------:R-:W-:Y:S02]  /*00b0*/  SGXT R3, R3, 0x1 ;  /* 0x000000010303781a */ /* 0x000fe40000000200 */
[----:B------:R-:W-:Y:S02]  /*00c0*/  LEA R0, R5, R0, 0x8 ;  /* 0x0000000005007211 */ /* 0x000fe400078e40ff */
[----:B------:R-:W1:Y:S02]  /*00d0*/  LDC.64 R4, c[0x0][0x238] ;  /* 0x00008e00ff047b82 */ /* 0x000e640000000a00 */
[----:B------:R-:W-:-:S04]  /*00e0*/  LEA.HI R3, R3, R0, RZ, 0x4 ;  /* 0x0000000003037211 */ /* 0x000fc800078f20ff */
[--C-:B------:R-:W-:Y:S02]  /*00f0*/  SHF.R.S32.HI R2, RZ, 0x4, R3.reuse ;  /* 0x00000004ff027819 */ /* 0x100fe40000011403 */
[----:B------:R-:W-:-:S04]  /*0100*/  SHF.R.S32.HI R3, RZ, 0x1f, R3 ;  /* 0x0000001fff037819 */ /* 0x000fc80000011403 */
[----:B------:R-:W-:-:S04]  /*0110*/  LEA.HI R3, R3, R2, RZ, 0x6 ;  /* 0x0000000203037211 */ /* 0x000fc800078f30ff */
[----:B------:R-:W-:-:S04]  /*0120*/  LOP3.LUT R3, R3, 0xffffffc0, RZ, 0xc0, !PT ;  /* 0xffffffc003037812 */ /* 0x000fc800078ec0ff */
[----:B------:R-:W-:Y:S02]  /*0130*/  IADD3 R19, R2, -R3, RZ ;  /* 0x8000000302137210 */ /* 0x000fe40007ffe0ff */
[----:B------:R-:W3:Y:S03]  /*0140*/  LDC.64 R2, c[0x0][0x210] ;  /* 0x00008400ff027b82 */ /* 0x000ee60000000a00 */
[----:B--2---:R-:W-:-:S05]  /*0150*/  IMAD.WIDE R14, R19, 0x4, R14 ;  /* 0x00000004130e7825 */ /* 0x004fca00078e020e */
[----:B------:R2:W2:Y:S01]  /*0160*/  LDG.E.EL R18, desc[UR4][R14.64] ;  /* 0x000000040e127981 */ /* 0x0004a2000c2e1900 */
[----:B----4-:R-:W-:-:S04]  /*0170*/  IMAD.WIDE R10, R19, 0x4, R10 ;  /* 0x00000004130a7825 */ /* 0x010fc800078e020a */
[----:B-----5:R-:W-:Y:S01]  /*0180*/  IMAD.WIDE R12, R19, 0x4, R12 ;  /* 0x00000004130c7825 */ /* 0x020fe200078e020c */
[----:B------:R4:W5:Y:S04]  /*0190*/  LDG.E.EL R8, desc[UR4][R10.64] ;  /* 0x000000040a087981 */ /* 0x000968000c2e1900 */
[----:B------:R-:W5:Y:S01]  /*01a0*/  LDG.E.EL R9, desc[UR4][R12.64] ;  /* 0x000000040c097981 */ /* 0x000f62000c2e1900 */
[----:B---3--:R-:W-:-:S05]  /*01b0*/  IMAD.WIDE R2, R0, 0x4, R2 ;  /* 0x0000000400027825 */ /* 0x008fca00078e0202 */
[----:B------:R-:W5:Y:S01]  /*01c0*/  LDG.E.64 R6, desc[UR4][R2.64] ;  /* 0x0000000402067981 */ /* 0x000f62000c1e1b00 */
[----:B0-2---:R-:W-:-:S04]  /*01d0*/  IMAD.WIDE R14, R19, 0x4, R16 ;  /* 0x00000004130e7825 */ /* 0x005fc800078e0210 */
[----:B-1----:R-:W-:Y:S02]  /*01e0*/  IMAD.WIDE R16, R19, 0x4, R4 ;  /* 0x0000000413107825 */ /* 0x002fe400078e0204 */
[----:B------:R-:W2:Y:S01]  /*01f0*/  LDG.E.EL R14, desc[UR4][R14.64] ;  /* 0x000000040e0e7981 */ /* 0x000ea2000c2e1900 */
[----:B----4-:R-:W-:Y:S01]  /*0200*/  HFMA2.MMA R10, -RZ, RZ, 1.625, 0 ;  /* 0x3e800000ff0a7435 */ /* 0x010fe200000001ff */
[----:B------:R-:W0:Y:S02]  /*0210*/  LDC.64 R4, c[0x0][0x240] ;  /* 0x00009000ff047b82 */ /* 0x000e240000000a00 */
[----:B------:R-:W2:Y:S01]  /*0220*/  LDG.E.EL R17, desc[UR4][R16.64] ;  /* 0x0000000410117981 */ /* 0x000ea2000c2e1900 */
[----:B0-----:R-:W-:-:S04]  /*0230*/  IMAD.WIDE R4, R0, 0x4, R4 ;  /* 0x0000000400047825 */ /* 0x001fc800078e0204 */
[----:B------:R-:W-:-:S04]  /*0240*/  FADD R18, R18, 9.9999997473787516356e-06 ;  /* 0x3727c5ac12127421 */ /* 0x000fc80000000000 */
[----:B------:R-:W0:Y:S02]  /*0250*/  MUFU.SQRT R19, R18 ;  /* 0x0000001200137308 */ /* 0x000e240000002000 */
[C---:B0-----:R-:W-:Y:S02]  /*0260*/  FSETP.GT.AND P0, PT, R19.reuse, 8.50705917302346158658e+37, PT ;  /* 0x7e8000001300780b */ /* 0x041fe40003f04000 */
[----:B------:R-:W-:-:S11]  /*0270*/  FSETP.GEU.AND P1, PT, R19, 1.175494350822287508e-38, PT ;  /* 0x008000001300780b */ /* 0x000fd60003f2e000 */
[----:B------:R-:W-:-:S04]  /*0280*/  @P0 FMUL R19, R19, 0.25 ;  /* 0x3e80000013130820 */ /* 0x000fc80000400000 */
[----:B------:R-:W-:-:S06]  /*0290*/  @!P1 FMUL R19, R19, 16777216 ;  /* 0x4b80000013139820 */ /* 0x000fcc0000400000 */
[----:B------:R-:W0:Y:S01]  /*02a0*/  MUFU.RCP R19, R19 ;  /* 0x0000001300137308 */ /* 0x000e220000001000 */
[----:B------:R-:W-:Y:S01]  /*02b0*/  FSEL R10, R10, 1, P0 ;  /* 0x3f8000000a0a7808 */ /* 0x000fe20000000000 */
[--C-:B-----5:R-:W-:Y:S01]  /*02c0*/  FADD R6, R6, R8.reuse ;  /* 0x0000000806067221 */ /* 0x120fe20000000000 */
[----:B------:R-:W-:-:S03]  /*02d0*/  FADD R7, R7, R8 ;  /* 0x0000000807077221 */ /* 0x000fc60000000000 */
[----:B------:R-:W-:Y:S01]  /*02e0*/  @!P1 FMUL R10, R10, 16777216 ;  /* 0x4b8000000a0a9820 */ /* 0x000fe20000400000 */
[C---:B------:R-:W-:Y:S01]  /*02f0*/  FADD R8, -R9.reuse, R6 ;  /* 0x0000000609087221 */ /* 0x040fe20000000100 */
[----:B------:R-:W-:Y:S02]  /*0300*/  FADD R9, -R9, R7 ;  /* 0x0000000709097221 */ /* 0x000fe40000000100 */
[----:B0-----:R-:W-:-:S04]  /*0310*/  FMUL R10, R19, R10 ;  /* 0x0000000a130a7220 */ /* 0x001fc80000400000 */
[-C--:B------:R-:W-:Y:S01]  /*0320*/  FMUL R8, R8, R10.reuse ;  /* 0x0000000a08087220 */ /* 0x080fe20000400000 */
[----:B------:R-:W-:-:S03]  /*0330*/  FMUL R10, R9, R10 ;  /* 0x0000000a090a7220 */ /* 0x000fc60000400000 */
[C-C-:B--2---:R-:W-:Y:S01]  /*0340*/  FFMA R8, R14.reuse, R8, R17.reuse ;  /* 0x000000080e087223 */ /* 0x144fe20000000011 */
[----:B------:R-:W-:-:S04]  /*0350*/  FFMA R10, R14, R10, R17 ;  /* 0x0000000a0e0a7223 */ /* 0x000fc80000000011 */
[----:B------:R-:W-:Y:S02]  /*0360*/  FSETP.GEU.AND P0, PT, R8, RZ, PT ;  /* 0x000000ff0800720b */ /* 0x000fe40003f0e000 */
[----:B------:R-:W-:Y:S02]  /*0370*/  FSETP.GEU.AND P1, PT, R10, RZ, PT ;  /* 0x000000ff0a00720b */ /* 0x000fe40003f2e000 */
[----:B------:R-:W-:Y:S02]  /*0380*/  FSEL R8, R8, RZ, P0 ;  /* 0x000000ff08087208 */ /* 0x000fe40000000000 */
[----:B------:R-:W-:Y:S01]  /*0390*/  FSEL R9, R10, RZ, P1 ;  /* 0x000000ff0a097208 */ /* 0x000fe20000800000 */
[----:B------:R-:W-:Y:S04]  /*03a0*/  STG.E.64 desc[UR4][R2.64], R6 ;  /* 0x0000000602007986 */ /* 0x000fe8000c101b04 */
[----:B------:R-:W-:Y:S01]  /*03b0*/  STG.E.64 desc[UR4][R4.64], R8 ;  /* 0x0000000804007986 */ /* 0x000fe2000c101b04 */
[----:B------:R-:W-:Y:S05]  /*03c0*/  EXIT ;  /* 0x000000000000794d */ /* 0x000fea0003800000 */
.L_x_0:
[----:B------:R-:W-:-:S00]  /*03d0*/  BRA `(.L_x_0) ;  /* 0xfffffffc00fc7947 */ /* 0x000fc0000383ffff */
[----:B------:R-:W-:-:S00]  /*03e0*/  NOP ;  /* 0x0000000000007918 */ /* 0x000fc00000000000 */
        /* <DEDUP_REMOVED lines=9> */
.L_x_1:


//--------------------- .nv.global.init           --------------------------
	.section	.nv.global.init,"aw",@progbits
.nv.global.init:
	.type		_$_str,@object
	.size		_$_str,(_$_str_$_2 - _$_str)
_$_str:
        /*0000*/ 	.byte	0x5f, 0x5f, 0x43, 0x55, 0x44, 0x41, 0x5f, 0x46, 0x54, 0x5a, 0x00
	.type		_$_str_$_2,@object
	.size		_$_str_$_2,(.L_1 - _$_str_$_2)
_$_str_$_2:
        /*000b*/ 	.byte	0x5f, 0x5f, 0x43, 0x55, 0x44, 0x41, 0x5f, 0x50, 0x52, 0x45, 0x43, 0x5f, 0x53, 0x51, 0x52, 0x54
        /*001b*/ 	.byte	0x00
.L_1:


//--------------------- .nv.constant0.triton_poi_fused__native_batch_norm_legit_no_training_convolution_relu_77 --------------------------
	.section	.nv.constant0.triton_poi_fused__native_batch_norm_legit_no_training_convolution_relu_77,"a",@progbits
	.sectionflags	@""
	.align	4
.nv.constant0.triton_poi_fused__native_batch_norm_legit_no_training_convolution_relu_77:
	.zero		588
